//
// Generated by NVIDIA NVVM Compiler
//
// Compiler Build ID: CL-36424714
// Cuda compilation tools, release 13.0, V13.0.88
// Based on NVVM 20.0.0
//

.version 9.0
.target sm_100
.address_size 64

	// .globl	_Z14nonzero_kernelPKfiiPiS1_

.visible .entry _Z14nonzero_kernelPKfiiPiS1_(
	.param .u64 .ptr .align 1 _Z14nonzero_kernelPKfiiPiS1__param_0,
	.param .u32 _Z14nonzero_kernelPKfiiPiS1__param_1,
	.param .u32 _Z14nonzero_kernelPKfiiPiS1__param_2,
	.param .u64 .ptr .align 1 _Z14nonzero_kernelPKfiiPiS1__param_3,
	.param .u64 .ptr .align 1 _Z14nonzero_kernelPKfiiPiS1__param_4
)
{
	.reg .pred 	%p<3>;
	.reg .b32 	%r<12>;
	.reg .b32 	%f<2>;
	.reg .b64 	%rd<13>;

	ld.param.u64 	%rd1, [_Z14nonzero_kernelPKfiiPiS1__param_0];
	ld.param.u32 	%r4, [_Z14nonzero_kernelPKfiiPiS1__param_1];
	ld.param.u32 	%r3, [_Z14nonzero_kernelPKfiiPiS1__param_2];
	ld.param.u64 	%rd2, [_Z14nonzero_kernelPKfiiPiS1__param_3];
	ld.param.u64 	%rd3, [_Z14nonzero_kernelPKfiiPiS1__param_4];
	mov.u32 	%r5, %ctaid.x;
	mov.u32 	%r6, %ntid.x;
	mov.u32 	%r7, %tid.x;
	mad.lo.s32 	%r1, %r5, %r6, %r7;
	mul.lo.s32 	%r2, %r3, %r4;
	setp.ge.s32 	%p1, %r1, %r2;
	@%p1 bra 	$L__BB0_3;
	cvta.to.global.u64 	%rd4, %rd1;
	mul.wide.s32 	%rd5, %r1, 4;
	add.s64 	%rd6, %rd4, %rd5;
	ld.global.f32 	%f1, [%rd6];
	setp.eq.f32 	%p2, %f1, 0f00000000;
	@%p2 bra 	$L__BB0_3;
	cvta.to.global.u64 	%rd7, %rd3;
	atom.global.add.u32 	%r8, [%rd7], 1;
	div.s32 	%r9, %r1, %r3;
	mul.lo.s32 	%r10, %r9, %r3;
	sub.s32 	%r11, %r1, %r10;
	cvta.to.global.u64 	%rd8, %rd2;
	mul.wide.s32 	%rd9, %r8, 4;
	add.s64 	%rd10, %rd8, %rd9;
	st.global.u32 	[%rd10], %r9;
	mul.wide.s32 	%rd11, %r2, 4;
	add.s64 	%rd12, %rd10, %rd11;
	st.global.u32 	[%rd12], %r11;
$L__BB0_3:
	ret;

}


// ===== COMPILED SASS (sm_100) =====

	.target	sm_100

	.elftype	@"ET_EXEC"


//--------------------- .note.nv.tkinfo           --------------------------
	.section	.note.nv.tkinfo,"",@"SHT_NOTE"
	.sectionflags	@"SHF_NOTE_NV_TKINFO"
	.tkinfo
        /*0018*/ 	.word	0x00000002
        /*0030*/ 	.string	""
        /*0030*/ 	.string	"ptxas"
        /*0030*/ 	.string	"Cuda compilation tools, release 13.0, V13.0.88"
        /*0030*/ 	.string	"Build cuda_13.0.r13.0/compiler.36424714_0"
        /*0030*/ 	.string	"-arch sm_100 -m 64 "



//--------------------- .note.nv.cuinfo           --------------------------
	.section	.note.nv.cuinfo,"",@"SHT_NOTE"
	.sectionflags	@"SHF_NOTE_NV_CUINFO"
        /*0018*/ 	.short	0x0002
        /*001a*/ 	.short	0x0064
        /*001c*/ 	.short	0x0082
	.zero		2


//--------------------- .nv.info                  --------------------------
	.section	.nv.info,"",@"SHT_CUDA_INFO"
	.align	4


	//----- nvinfo : EIATTR_REGCOUNT
	.align		4
        /*0000*/ 	.byte	0x04, 0x2f
        /*0002*/ 	.short	(.L_1 - .L_0)
	.align		4
.L_0:
        /*0004*/ 	.word	index@(_Z14nonzero_kernelPKfiiPiS1_)
        /*0008*/ 	.word	0x00000014


	//----- nvinfo : EIATTR_FRAME_SIZE
	.align		4
.L_1:
        /*000c*/ 	.byte	0x04, 0x11
        /*000e*/ 	.short	(.L_3 - .L_2)
	.align		4
.L_2:
        /*0010*/ 	.word	index@(_Z14nonzero_kernelPKfiiPiS1_)
        /*0014*/ 	.word	0x00000000


	//----- nvinfo : EIATTR_MIN_STACK_SIZE
	.align		4
.L_3:
        /*0018*/ 	.byte	0x04, 0x12
        /*001a*/ 	.short	(.L_5 - .L_4)
	.align		4
.L_4:
        /*001c*/ 	.word	index@(_Z14nonzero_kernelPKfiiPiS1_)
        /*0020*/ 	.word	0x00000000
.L_5:


//--------------------- .nv.compat                --------------------------
	.section	.nv.compat,"",@"SHT_CUDA_COMPAT_INFO"
	.align	4
        /*0000*/ 	.byte	0x02, 0x09, 0x00, 0x00, 0x02, 0x02, 0x01, 0x00, 0x02, 0x05, 0x05, 0x00, 0x03, 0x07, 0x01, 0x01
        /*0010*/ 	.byte	0x02, 0x03, 0x00, 0x00, 0x02, 0x06, 0x01, 0x00, 0x04, 0x0b, 0x08, 0x00, 0x09, 0x00, 0x00, 0x00
        /*0020*/ 	.byte	0x00, 0x00, 0x00, 0x00


//--------------------- .nv.info._Z14nonzero_kernelPKfiiPiS1_ --------------------------
	.section	.nv.info._Z14nonzero_kernelPKfiiPiS1_,"",@"SHT_CUDA_INFO"
	.sectionflags	@""
	.align	4


	//----- nvinfo : EIATTR_CUDA_API_VERSION
	.align		4
        /*0000*/ 	.byte	0x04, 0x37
        /*0002*/ 	.short	(.L_7 - .L_6)
.L_6:
        /*0004*/ 	.word	0x00000082


	//----- nvinfo : EIATTR_KPARAM_INFO
	.align		4
.L_7:
        /*0008*/ 	.byte	0x04, 0x17
        /*000a*/ 	.short	(.L_9 - .L_8)
.L_8:
        /*000c*/ 	.word	0x00000000
        /*0010*/ 	.short	0x0004
        /*0012*/ 	.short	0x0018
        /*0014*/ 	.byte	0x00, 0xf5, 0x21, 0x00


	//----- nvinfo : EIATTR_KPARAM_INFO
	.align		4
.L_9:
        /*0018*/ 	.byte	0x04, 0x17
        /*001a*/ 	.short	(.L_11 - .L_10)
.L_10:
        /*001c*/ 	.word	0x00000000
        /*0020*/ 	.short	0x0003
        /*0022*/ 	.short	0x0010
        /*0024*/ 	.byte	0x00, 0xf5, 0x21, 0x00


	//----- nvinfo : EIATTR_KPARAM_INFO
	.align		4
.L_11:
        /*0028*/ 	.byte	0x04, 0x17
        /*002a*/ 	.short	(.L_13 - .L_12)
.L_12:
        /*002c*/ 	.word	0x00000000
        /*0030*/ 	.short	0x0002
        /*0032*/ 	.short	0x000c
        /*0034*/ 	.byte	0x00, 0xf0, 0x11, 0x00


	//----- nvinfo : EIATTR_KPARAM_INFO
	.align		4
.L_13:
        /*0038*/ 	.byte	0x04, 0x17
        /*003a*/ 	.short	(.L_15 - .L_14)
.L_14:
        /*003c*/ 	.word	0x00000000
        /*0040*/ 	.short	0x0001
        /*0042*/ 	.short	0x0008
        /*0044*/ 	.byte	0x00, 0xf0, 0x11, 0x00


	//----- nvinfo : EIATTR_KPARAM_INFO
	.align		4
.L_15:
        /*0048*/ 	.byte	0x04, 0x17
        /*004a*/ 	.short	(.L_17 - .L_16)
.L_16:
        /*004c*/ 	.word	0x00000000
        /*0050*/ 	.short	0x0000
        /*0052*/ 	.short	0x0000
        /*0054*/ 	.byte	0x00, 0xf5, 0x21, 0x00


	//----- nvinfo : EIATTR_SPARSE_MMA_MASK
	.align		4
.L_17:
        /*0058*/ 	.byte	0x03, 0x50
        /*005a*/ 	.short	0x0000


	//----- nvinfo : EIATTR_MAXREG_COUNT
	.align		4
        /*005c*/ 	.byte	0x03, 0x1b
        /*005e*/ 	.short	0x00ff


	//----- nvinfo : EIATTR_MERCURY_ISA_VERSION
	.align		4
        /*0060*/ 	.byte	0x03, 0x5f
        /*0062*/ 	.short	0x0101


	//----- nvinfo : EIATTR_INT_WARP_WIDE_INSTR_OFFSETS
	.align		4
        /*0064*/ 	.byte	0x04, 0x31
        /*0066*/ 	.short	(.L_19 - .L_18)


	//   ....[0]....
.L_18:
        /*0068*/ 	.word	0x00000100


	//   ....[1]....
        /*006c*/ 	.word	0x00000350


	//----- nvinfo : EIATTR_VRC_CTA_INIT_COUNT
	.align		4
.L_19:
        /*0070*/ 	.byte	0x02, 0x4a
	.zero		1
	.zero		1


	//----- nvinfo : EIATTR_EXIT_INSTR_OFFSETS
	.align		4
        /*0074*/ 	.byte	0x04, 0x1c
        /*0076*/ 	.short	(.L_21 - .L_20)


	//   ....[0]....
.L_20:
        /*0078*/ 	.word	0x00000080


	//   ....[1]....
        /*007c*/ 	.word	0x000000e0


	//   ....[2]....
        /*0080*/ 	.word	0x000003b0


	//----- nvinfo : EIATTR_CBANK_PARAM_SIZE
	.align		4
.L_21:
        /*0084*/ 	.byte	0x03, 0x19
        /*0086*/ 	.short	0x0020


	//----- nvinfo : EIATTR_PARAM_CBANK
	.align		4
        /*0088*/ 	.byte	0x04, 0x0a
        /*008a*/ 	.short	(.L_23 - .L_22)
	.align		4
.L_22:
        /*008c*/ 	.word	index@(.nv.constant0._Z14nonzero_kernelPKfiiPiS1_)
        /*0090*/ 	.short	0x0380
        /*0092*/ 	.short	0x0020


	//----- nvinfo : EIATTR_SW_WAR
	.align		4
.L_23:
        /*0094*/ 	.byte	0x04, 0x36
        /*0096*/ 	.short	(.L_25 - .L_24)
.L_24:
        /*0098*/ 	.word	0x00000008
.L_25:


//--------------------- .nv.callgraph             --------------------------
	.section	.nv.callgraph,"",@"SHT_CUDA_CALLGRAPH"
	.align	4
	.sectionentsize	8
	.align		4
        /*0000*/ 	.word	0x00000000
	.align		4
        /*0004*/ 	.word	0xffffffff
	.align		4
        /*0008*/ 	.word	0x00000000
	.align		4
        /*000c*/ 	.word	0xfffffffe
	.align		4
        /*0010*/ 	.word	0x00000000
	.align		4
        /*0014*/ 	.word	0xfffffffd
	.align		4
        /*0018*/ 	.word	0x00000000
	.align		4
        /*001c*/ 	.word	0xfffffffc


//--------------------- .text._Z14nonzero_kernelPKfiiPiS1_ --------------------------
	.section	.text._Z14nonzero_kernelPKfiiPiS1_,"ax",@progbits
	.align	128
        .global         _Z14nonzero_kernelPKfiiPiS1_
        .type           _Z14nonzero_kernelPKfiiPiS1_,@function
        .size           _Z14nonzero_kernelPKfiiPiS1_,(.L_x_1 - _Z14nonzero_kernelPKfiiPiS1_)
        .other          _Z14nonzero_kernelPKfiiPiS1_,@"STO_CUDA_ENTRY STV_DEFAULT"
_Z14nonzero_kernelPKfiiPiS1_:
.text._Z14nonzero_kernelPKfiiPiS1_:
[----:B------:R-:W-:Y:S01]  /*0000*/  LDC R1, c[0x0][0x37c] ;  /* 0x0000df00ff017b82 */ /* 0x000fe20000000800 */
[----:B------:R-:W0:Y:S07]  /*0010*/  S2R R5, SR_TID.X ;  /* 0x0000000000057919 */ /* 0x000e2e0000002100 */
[----:B------:R-:W0:Y:S08]  /*0020*/  S2UR UR4, SR_CTAID.X ;  /* 0x00000000000479c3 */ /* 0x000e300000002500 */
[----:B------:R-:W0:Y:S08]  /*0030*/  LDC R0, c[0x0][0x360] ;  /* 0x0000d800ff007b82 */ /* 0x000e300000000800 */
[----:B------:R-:W1:Y:S01]  /*0040*/  LDC.64 R2, c[0x0][0x388] ;  /* 0x0000e200ff027b82 */ /* 0x000e620000000a00 */
[----:B0-----:R-:W-:-:S02]  /*0050*/  IMAD R0, R0, UR4, R5 ;  /* 0x0000000400007c24 */ /* 0x001fc4000f8e0205 */
[----:B-1----:R-:W-:-:S05]  /*0060*/  IMAD R5, R3, R2, RZ ;  /* 0x0000000203057224 */ /* 0x002fca00078e02ff */
[----:B------:R-:W-:-:S13]  /*0070*/  ISETP.GE.AND P0, PT, R0, R5, PT ;  /* 0x000000050000720c */ /* 0x000fda0003f06270 */
[----:B------:R-:W-:Y:S05]  /*0080*/  @P0 EXIT ;  /* 0x000000000000094d */ /* 0x000fea0003800000 */
[----:B------:R-:W0:Y:S01]  /*0090*/  LDC.64 R6, c[0x0][0x380] ;  /* 0x0000e000ff067b82 */ /* 0x000e220000000a00 */
[----:B------:R-:W1:Y:S01]  /*00a0*/  LDCU.64 UR4, c[0x0][0x358] ;  /* 0x00006b00ff0477ac */ /* 0x000e620008000a00 */
[----:B0-----:R-:W-:-:S06]  /*00b0*/  IMAD.WIDE R6, R0, 0x4, R6 ;  /* 0x0000000400067825 */ /* 0x001fcc00078e0206 */
[----:B-1----:R-:W2:Y:S02]  /*00c0*/  LDG.E R6, desc[UR4][R6.64] ;  /* 0x0000000406067981 */ /* 0x002ea4000c1e1900 */
[----:B--2---:R-:W-:-:S13]  /*00d0*/  FSETP.NEU.AND P0, PT, R6, RZ, PT ;  /* 0x000000ff0600720b */ /* 0x004fda0003f0d000 */
[----:B------:R-:W-:Y:S05]  /*00e0*/  @!P0 EXIT ;  /* 0x000000000000894d */ /* 0x000fea0003800000 */
[----:B------:R-:W0:Y:S01]  /*00f0*/  S2R R9, SR_LANEID ;  /* 0x0000000000097919 */ /* 0x000e220000000000 */
[----:B------:R-:W-:Y:S01]  /*0100*/  VOTEU.ANY UR6, UPT, PT ;  /* 0x0000000000067886 */ /* 0x000fe200038e0100 */
[----:B------:R-:W1:Y:S01]  /*0110*/  LDC.64 R6, c[0x0][0x398] ;  /* 0x0000e600ff067b82 */ /* 0x000e620000000a00 */
[----:B------:R-:W0:Y:S08]  /*0120*/  FLO.U32 R4, UR6 ;  /* 0x0000000600047d00 */ /* 0x000e3000080e0000 */
[----:B------:R-:W1:Y:S01]  /*0130*/  POPC R11, UR6 ;  /* 0x00000006000b7d09 */ /* 0x000e620008000000 */
[----:B0-----:R-:W-:-:S13]  /*0140*/  ISETP.EQ.U32.AND P0, PT, R4, R9, PT ;  /* 0x000000090400720c */ /* 0x001fda0003f02070 */
[----:B-1----:R0:W2:Y:S01]  /*0150*/  @P0 ATOMG.E.ADD.STRONG.GPU PT, R13, desc[UR4][R6.64], R11 ;  /* 0x8000000b060d09a8 */ /* 0x0020a200081ef104 */
[----:B------:R-:W-:-:S04]  /*0160*/  IABS R15, R3 ;  /* 0x00000003000f7213 */ /* 0x000fc80000000000 */
[----:B------:R-:W1:Y:S08]  /*0170*/  I2F.RP R2, R15 ;  /* 0x0000000f00027306 */ /* 0x000e700000209400 */
[----:B-1----:R-:W1:Y:S02]  /*0180*/  MUFU.RCP R2, R2 ;  /* 0x0000000200027308 */ /* 0x002e640000001000 */
[----:B-1----:R-:W-:-:S06]  /*0190*/  VIADD R8, R2, 0xffffffe ;  /* 0x0ffffffe02087836 */ /* 0x002fcc0000000000 */
[----:B------:R1:W3:Y:S02]  /*01a0*/  F2I.FTZ.U32.TRUNC.NTZ R9, R8 ;  /* 0x0000000800097305 */ /* 0x0002e4000021f000 */
[----:B-1----:R-:W-:Y:S02]  /*01b0*/  HFMA2 R8, -RZ, RZ, 0, 0 ;  /* 0x00000000ff087431 */ /* 0x002fe400000001ff */
[----:B---3--:R-:W-:-:S04]  /*01c0*/  IMAD.MOV R10, RZ, RZ, -R9 ;  /* 0x000000ffff0a7224 */ /* 0x008fc800078e0a09 */
[----:B------:R-:W-:Y:S01]  /*01d0*/  IMAD R17, R10, R15, RZ ;  /* 0x0000000f0a117224 */ /* 0x000fe200078e02ff */
[----:B------:R-:W-:-:S03]  /*01e0*/  IABS R10, R0 ;  /* 0x00000000000a7213 */ /* 0x000fc60000000000 */
[----:B------:R-:W-:-:S04]  /*01f0*/  IMAD.HI.U32 R9, R9, R17, R8 ;  /* 0x0000001109097227 */ /* 0x000fc800078e0008 */
[----:B0-----:R-:W-:Y:S02]  /*0200*/  IMAD.MOV.U32 R6, RZ, RZ, R10 ;  /* 0x000000ffff067224 */ /* 0x001fe400078e000a */
[----:B------:R-:W0:Y:S02]  /*0210*/  S2R R10, SR_LTMASK ;  /* 0x00000000000a7919 */ /* 0x000e240000003900 */
[----:B------:R-:W-:-:S05]  /*0220*/  IMAD.HI.U32 R9, R9, R6, RZ ;  /* 0x0000000609097227 */ /* 0x000fca00078e00ff */
[----:B------:R-:W-:-:S05]  /*0230*/  IADD3 R2, PT, PT, -R9, RZ, RZ ;  /* 0x000000ff09027210 */ /* 0x000fca0007ffe1ff */
[C---:B------:R-:W-:Y:S02]  /*0240*/  IMAD R2, R15.reuse, R2, R6 ;  /* 0x000000020f027224 */ /* 0x040fe400078e0206 */
[----:B------:R-:W1:Y:S03]  /*0250*/  LDC.64 R6, c[0x0][0x390] ;  /* 0x0000e400ff067b82 */ /* 0x000e660000000a00 */
[----:B------:R-:W-:-:S13]  /*0260*/  ISETP.GT.U32.AND P2, PT, R15, R2, PT ;  /* 0x000000020f00720c */ /* 0x000fda0003f44070 */
[----:B------:R-:W-:Y:S01]  /*0270*/  @!P2 IMAD.IADD R2, R2, 0x1, -R15 ;  /* 0x000000010202a824 */ /* 0x000fe200078e0a0f */
[----:B------:R-:W-:Y:S02]  /*0280*/  @!P2 IADD3 R9, PT, PT, R9, 0x1, RZ ;  /* 0x000000010909a810 */ /* 0x000fe40007ffe0ff */
[----:B0-----:R-:W-:Y:S02]  /*0290*/  LOP3.LUT R10, R10, UR6, RZ, 0xc0, !PT ;  /* 0x000000060a0a7c12 */ /* 0x001fe4000f8ec0ff */
[----:B------:R-:W-:Y:S02]  /*02a0*/  ISETP.GE.U32.AND P0, PT, R2, R15, PT ;  /* 0x0000000f0200720c */ /* 0x000fe40003f06070 */
[----:B------:R-:W-:Y:S02]  /*02b0*/  LOP3.LUT R2, R0, R3, RZ, 0x3c, !PT ;  /* 0x0000000300027212 */ /* 0x000fe400078e3cff */
[----:B------:R-:W0:Y:S01]  /*02c0*/  POPC R10, R10 ;  /* 0x0000000a000a7309 */ /* 0x000e220000000000 */
[----:B------:R-:W-:-:S02]  /*02d0*/  ISETP.NE.AND P2, PT, R3, RZ, PT ;  /* 0x000000ff0300720c */ /* 0x000fc40003f45270 */
[----:B------:R-:W-:-:S06]  /*02e0*/  ISETP.GE.AND P1, PT, R2, RZ, PT ;  /* 0x000000ff0200720c */ /* 0x000fcc0003f26270 */
[----:B------:R-:W-:-:S05]  /*02f0*/  @P0 VIADD R9, R9, 0x1 ;  /* 0x0000000109090836 */ /* 0x000fca0000000000 */
[----:B------:R-:W-:-:S05]  /*0300*/  MOV R11, R9 ;  /* 0x00000009000b7202 */ /* 0x000fca0000000f00 */
[----:B------:R-:W-:Y:S01]  /*0310*/  @!P1 IMAD.MOV R11, RZ, RZ, -R11 ;  /* 0x000000ffff0b9224 */ /* 0x000fe200078e0a0b */
[----:B------:R-:W-:-:S05]  /*0320*/  @!P2 LOP3.LUT R11, RZ, R3, RZ, 0x33, !PT ;  /* 0x00000003ff0ba212 */ /* 0x000fca00078e33ff */
[----:B------:R-:W-:-:S04]  /*0330*/  IMAD.MOV R2, RZ, RZ, -R11 ;  /* 0x000000ffff027224 */ /* 0x000fc800078e0a0b */
[----:B------:R-:W-:Y:S01]  /*0340*/  IMAD R3, R3, R2, R0 ;  /* 0x0000000203037224 */ /* 0x000fe200078e0200 */
[----:B--2---:R-:W0:Y:S02]  /*0350*/  SHFL.IDX PT, R13, R13, R4, 0x1f ;  /* 0x00001f040d0d7589 */ /* 0x004e2400000e0000 */
[----:B0-----:R-:W-:-:S05]  /*0360*/  IADD3 R9, PT, PT, R13, R10, RZ ;  /* 0x0000000a0d097210 */ /* 0x001fca0007ffe0ff */
[----:B-1----:R-:W-:-:S05]  /*0370*/  IMAD.WIDE R6, R9, 0x4, R6 ;  /* 0x0000000409067825 */ /* 0x002fca00078e0206 */
[----:B------:R-:W-:Y:S01]  /*0380*/  STG.E desc[UR4][R6.64], R11 ;  /* 0x0000000b06007986 */ /* 0x000fe2000c101904 */
[----:B------:R-:W-:-:S05]  /*0390*/  IMAD.WIDE R4, R5, 0x4, R6 ;  /* 0x0000000405047825 */ /* 0x000fca00078e0206 */
[----:B------:R-:W-:Y:S01]  /*03a0*/  STG.E desc[UR4][R4.64], R3 ;  /* 0x0000000304007986 */ /* 0x000fe2000c101904 */
[----:B------:R-:W-:Y:S05]  /*03b0*/  EXIT ;  /* 0x000000000000794d */ /* 0x000fea0003800000 */
.L_x_0:
[----:B------:R-:W-:-:S00]  /*03c0*/  BRA `(.L_x_0) ;  /* 0xfffffffc00fc7947 */ /* 0x000fc0000383ffff */
[----:B------:R-:W-:-:S00]  /*03d0*/  NOP ;  /* 0x0000000000007918 */ /* 0x000fc00000000000 */
        /* <DEDUP_REMOVED lines=10> */
.L_x_1:


//--------------------- .nv.shared.reserved.0     --------------------------
	.section	.nv.shared.reserved.0,"aw",@nobits
	.weak		__nv_reservedSMEM_offset_0_alias
	.size		__nv_reservedSMEM_offset_0_alias, 0, 64
	.other		__nv_reservedSMEM_offset_0_alias,@"STO_CUDA_RESERVED_SHARED STV_DEFAULT"
__nv_reservedSMEM_offset_0_alias:
	.zero		0
	.zero		64


//--------------------- .nv.constant0._Z14nonzero_kernelPKfiiPiS1_ --------------------------
	.section	.nv.constant0._Z14nonzero_kernelPKfiiPiS1_,"a",@progbits
	.sectionflags	@""
	.align	4
.nv.constant0._Z14nonzero_kernelPKfiiPiS1_:
	.zero		928


//--------------------- SYMBOLS --------------------------

	.type		.nv.reservedSmem.offset0,@object
	.size		.nv.reservedSmem.offset0,0x4
